	.headerflags	@"EF_CUDA_TEXMODE_UNIFIED EF_CUDA_64BIT_ADDRESS EF_CUDA_ACCELERATORS EF_CUDA_SM90 EF_CUDA_VIRTUAL_SM(EF_CUDA_SM90)"
	.elftype	@"ET_EXEC"


//--------------------- .nv.info                  --------------------------
	.section	.nv.info,"",@"SHT_CUDA_INFO"
	.align	4


	//----- nvinfo : EIATTR_REGCOUNT
	.align		4
        /*0000*/ 	.byte	0x04, 0x2f
        /*0002*/ 	.short	(.L_1 - .L_0)
	.align		4
.L_0:
        /*0004*/ 	.word	index@(triton_poi_fused_convolution_0)
        /*0008*/ 	.word	0x0000000c


	//----- nvinfo : EIATTR_MIN_STACK_SIZE
	.align		4
.L_1:
        /*000c*/ 	.byte	0x04, 0x12
        /*000e*/ 	.short	(.L_3 - .L_2)
	.align		4
.L_2:
        /*0010*/ 	.word	index@(triton_poi_fused_convolution_0)
        /*0014*/ 	.word	0x00000000


	//----- nvinfo : EIATTR_FRAME_SIZE
	.align		4
.L_3:
        /*0018*/ 	.byte	0x04, 0x11
        /*001a*/ 	.short	(.L_5 - .L_4)
	.align		4
.L_4:
        /*001c*/ 	.word	index@(triton_poi_fused_convolution_0)
        /*0020*/ 	.word	0x00000000


	//----- nvinfo : EIATTR_MIN_STACK_SIZE
	.align		4
.L_5:
        /*0024*/ 	.byte	0x04, 0x12
        /*0026*/ 	.short	(.L_7 - .L_6)
	.align		4
.L_6:
        /*0028*/ 	.word	index@(triton_poi_fused_convolution_0)
        /*002c*/ 	.word	0x00000000
.L_7:


//--------------------- .nv.info.triton_poi_fused_convolution_0 --------------------------
	.section	.nv.info.triton_poi_fused_convolution_0,"",@"SHT_CUDA_INFO"
	.sectionflags	@""
	.align	4


	//----- nvinfo : EIATTR_CUDA_API_VERSION
	.align		4
        /*0000*/ 	.byte	0x04, 0x37
        /*0002*/ 	.short	(.L_9 - .L_8)
.L_8:
        /*0004*/ 	.word	0x0000007c


	//----- nvinfo : EIATTR_KPARAM_INFO
	.align		4
.L_9:
        /*0008*/ 	.byte	0x04, 0x17
        /*000a*/ 	.short	(.L_11 - .L_10)
.L_10:
        /*000c*/ 	.word	0x00000000
        /*0010*/ 	.short	0x0002
        /*0012*/ 	.short	0x0010
        /*0014*/ 	.byte	0x00, 0xf0, 0x11, 0x00


	//----- nvinfo : EIATTR_KPARAM_INFO
	.align		4
.L_11:
        /*0018*/ 	.byte	0x04, 0x17
        /*001a*/ 	.short	(.L_13 - .L_12)
.L_12:
        /*001c*/ 	.word	0x00000000
        /*0020*/ 	.short	0x0001
        /*0022*/ 	.short	0x0008
        /*0024*/ 	.byte	0x00, 0xf4, 0x21, 0x00


	//----- nvinfo : EIATTR_KPARAM_INFO
	.align		4
.L_13:
        /*0028*/ 	.byte	0x04, 0x17
        /*002a*/ 	.short	(.L_15 - .L_14)
.L_14:
        /*002c*/ 	.word	0x00000000
        /*0030*/ 	.short	0x0000
        /*0032*/ 	.short	0x0000
        /*0034*/ 	.byte	0x00, 0xf4, 0x21, 0x00


	//----- nvinfo : EIATTR_SPARSE_MMA_MASK
	.align		4
.L_15:
        /*0038*/ 	.byte	0x03, 0x50
        /*003a*/ 	.short	0x0000


	//----- nvinfo : EIATTR_MAXREG_COUNT
	.align		4
        /*003c*/ 	.byte	0x03, 0x1b
        /*003e*/ 	.short	0x00ff


	//----- nvinfo : EIATTR_EXIT_INSTR_OFFSETS
	.align		4
        /*0040*/ 	.byte	0x04, 0x1c
        /*0042*/ 	.short	(.L_17 - .L_16)


	//   ....[0]....
.L_16:
        /*0044*/ 	.word	0x00000160


	//   ....[1]....
        /*0048*/ 	.word	0x00000180


	//----- nvinfo : EIATTR_REQNTID
	.align		4
.L_17:
        /*004c*/ 	.byte	0x04, 0x10
        /*004e*/ 	.short	(.L_19 - .L_18)
.L_18:
        /*0050*/ 	.word	0x00000020
        /*0054*/ 	.word	0x00000001
        /*0058*/ 	.word	0x00000001


	//----- nvinfo : EIATTR_CBANK_PARAM_SIZE
	.align		4
.L_19:
        /*005c*/ 	.byte	0x03, 0x19
        /*005e*/ 	.short	0x0014


	//----- nvinfo : EIATTR_PARAM_CBANK
	.align		4
        /*0060*/ 	.byte	0x04, 0x0a
        /*0062*/ 	.short	(.L_21 - .L_20)
	.align		4
.L_20:
        /*0064*/ 	.word	index@(.nv.constant0.triton_poi_fused_convolution_0)
        /*0068*/ 	.short	0x0210
        /*006a*/ 	.short	0x0014


	//----- nvinfo : EIATTR_SW_WAR
	.align		4
.L_21:
        /*006c*/ 	.byte	0x04, 0x36
        /*006e*/ 	.short	(.L_23 - .L_22)
.L_22:
        /*0070*/ 	.word	0x00000008
.L_23:


//--------------------- .nv.callgraph             --------------------------
	.section	.nv.callgraph,"",@"SHT_CUDA_CALLGRAPH"
	.align	4
	.sectionentsize	8
	.align		4
        /*0000*/ 	.word	0x00000000
	.align		4
        /*0004*/ 	.word	0xffffffff
	.align		4
        /*0008*/ 	.word	0x00000000
	.align		4
        /*000c*/ 	.word	0xfffffffe
	.align		4
        /*0010*/ 	.word	0x00000000
	.align		4
        /*0014*/ 	.word	0xfffffffd
	.align		4
        /*0018*/ 	.word	0x00000000
	.align		4
        /*001c*/ 	.word	0xfffffffc


//--------------------- .text.triton_poi_fused_convolution_0 --------------------------
	.section	.text.triton_poi_fused_convolution_0,"ax",@progbits
	.align	128
        .global         triton_poi_fused_convolution_0
        .type           triton_poi_fused_convolution_0,@function
        .size           triton_poi_fused_convolution_0,(.L_x_1 - triton_poi_fused_convolution_0)
        .other          triton_poi_fused_convolution_0,@"STO_CUDA_ENTRY STV_DEFAULT"
triton_poi_fused_convolution_0:
.text.triton_poi_fused_convolution_0:
[----:B------:R-:W0:Y:S02]  /*0000*/  LDC R1, c[0x0][0x28] ;  /* 0x00000a00ff017b82 */ /* 0x000e240000000800 */
[----:B------:R-:W1:Y:S01]  /*0010*/  S2R R8, SR_TID.X ;  /* 0x0000000000087919 */ /* 0x000e620000002100 */
[----:B------:R-:W2:Y:S01]  /*0020*/  LDC.64 R4, c[0x0][0x218] ;  /* 0x00008600ff047b82 */ /* 0x000ea20000000a00 */
[----:B------:R-:W-:Y:S01]  /*0030*/  ULDC.64 UR4, c[0x0][0x208] ;  /* 0x0000820000047ab9 */ /* 0x000fe20000000a00 */
[----:B------:R-:W3:Y:S06]  /*0040*/  S2R R7, SR_CTAID.X ;  /* 0x0000000000077919 */ /* 0x000eec0000002500 */
[----:B------:R-:W4:Y:S01]  /*0050*/  LDC.64 R2, c[0x0][0x210] ;  /* 0x00008400ff027b82 */ /* 0x000f220000000a00 */
[----:B-1----:R-:W-:-:S02]  /*0060*/  LOP3.LUT R0, R8, 0xf, RZ, 0xc0, !PT ;  /* 0x0000000f08007812 */ /* 0x002fc400078ec0ff */
[----:B---3--:R-:W-:-:S03]  /*0070*/  SHF.R.S32.HI R6, RZ, 0x1b, R7 ;  /* 0x0000001bff067819 */ /* 0x008fc60000011407 */
[----:B------:R-:W-:Y:S01]  /*0080*/  IMAD R7, R7, 0x10, R0 ;  /* 0x0000001007077824 */ /* 0x000fe200078e0200 */
[----:B------:R-:W-:-:S03]  /*0090*/  SGXT R0, R6, 0x1 ;  /* 0x000000010600781a */ /* 0x000fc60000000200 */
[C---:B----4-:R-:W-:Y:S01]  /*00a0*/  IMAD.WIDE R2, R7.reuse, 0x4, R2 ;  /* 0x0000000407027825 */ /* 0x050fe200078e0202 */
[----:B------:R-:W-:Y:S02]  /*00b0*/  ISETP.GE.AND P0, PT, R7, 0x10, PT ;  /* 0x000000100700780c */ /* 0x000fe40003f06270 */
[----:B------:R-:W-:-:S04]  /*00c0*/  LEA.HI R0, R0, R7, RZ, 0x2 ;  /* 0x0000000700007211 */ /* 0x000fc800078f10ff */
[----:B------:R-:W-:Y:S01]  /*00d0*/  SHF.R.S32.HI R9, RZ, 0x2, R0 ;  /* 0x00000002ff097819 */ /* 0x000fe20000011400 */
[----:B------:R-:W-:-:S04]  /*00e0*/  IMAD.MOV.U32 R0, RZ, RZ, RZ ;  /* 0x000000ffff007224 */ /* 0x000fc800078e00ff */
[----:B--2---:R-:W-:Y:S02]  /*00f0*/  IMAD.WIDE R4, R9, 0x4, R4 ;  /* 0x0000000409047825 */ /* 0x004fe400078e0204 */
[----:B------:R-:W2:Y:S02]  /*0100*/  @!P0 LDG.E R0, desc[UR4][R2.64] ;  /* 0x0000000402008981 */ /* 0x000ea4000c1e1900 */
[----:B------:R-:W-:-:S06]  /*0110*/  IMAD.MOV.U32 R9, RZ, RZ, RZ ;  /* 0x000000ffff097224 */ /* 0x000fcc00078e00ff */
[----:B------:R-:W2:Y:S01]  /*0120*/  @!P0 LDG.E.EL R9, desc[UR4][R4.64] ;  /* 0x0000000404098981 */ /* 0x000ea2000c2e1900 */
[----:B------:R-:W-:-:S04]  /*0130*/  LOP3.LUT P0, RZ, R8, 0x10, RZ, 0xc0, !PT ;  /* 0x0000001008ff7812 */ /* 0x000fc8000780c0ff */
[----:B------:R-:W-:Y:S01]  /*0140*/  ISETP.LT.AND P0, PT, R7, 0x10, !P0 ;  /* 0x000000100700780c */ /* 0x000fe20004701270 */
[----:B--2---:R-:W-:-:S12]  /*0150*/  FADD R9, R9, R0 ;  /* 0x0000000009097221 */ /* 0x004fd80000000000 */
[----:B------:R-:W-:Y:S05]  /*0160*/  @!P0 EXIT ;  /* 0x000000000000894d */ /* 0x000fea0003800000 */
[----:B------:R-:W-:Y:S01]  /*0170*/  STG.E desc[UR4][R2.64], R9 ;  /* 0x0000000902007986 */ /* 0x000fe2000c101904 */
[----:B------:R-:W-:Y:S05]  /*0180*/  EXIT ;  /* 0x000000000000794d */ /* 0x000fea0003800000 */
.L_x_0:
[----:B------:R-:W-:-:S00]  /*0190*/  BRA `(.L_x_0) ;  /* 0xfffffffc00fc7947 */ /* 0x000fc0000383ffff */
[----:B------:R-:W-:-:S00]  /*01a0*/  NOP ;  /* 0x0000000000007918 */ /* 0x000fc00000000000 */
        /* <DEDUP_REMOVED lines=13> */
.L_x_1:


//--------------------- .nv.constant0.triton_poi_fused_convolution_0 --------------------------
	.section	.nv.constant0.triton_poi_fused_convolution_0,"a",@progbits
	.sectionflags	@""
	.align	4
.nv.constant0.triton_poi_fused_convolution_0:
	.zero		548
